//
// Generated by NVIDIA NVVM Compiler
//
// Compiler Build ID: CL-36424714
// Cuda compilation tools, release 13.0, V13.0.88
// Based on NVVM 20.0.0
//

.version 9.0
.target sm_100
.address_size 64

	// .globl	_Z3sumPii
.global .align 4 .b8 d_sums[4096];
// _ZZ3sumPiiE4temp has been demoted

.visible .entry _Z3sumPii(
	.param .u64 .ptr .align 1 _Z3sumPii_param_0,
	.param .u32 _Z3sumPii_param_1
)
{
	.reg .pred 	%p<5>;
	.reg .b32 	%r<18>;
	.reg .b64 	%rd<8>;
	// demoted variable
	.shared .align 4 .b8 _ZZ3sumPiiE4temp[4096];
	ld.param.u64 	%rd1, [_Z3sumPii_param_0];
	cvta.to.global.u64 	%rd2, %rd1;
	mov.u32 	%r1, %tid.x;
	mov.u32 	%r2, %ctaid.x;
	mov.u32 	%r17, %ntid.x;
	mad.lo.s32 	%r7, %r2, %r17, %r1;
	mul.wide.s32 	%rd3, %r7, 4;
	add.s64 	%rd4, %rd2, %rd3;
	ld.global.u32 	%r8, [%rd4];
	shl.b32 	%r9, %r1, 2;
	mov.u32 	%r10, _ZZ3sumPiiE4temp;
	add.s32 	%r4, %r10, %r9;
	st.shared.u32 	[%r4], %r8;
	bar.sync 	0;
	setp.lt.u32 	%p1, %r17, 2;
	@%p1 bra 	$L__BB0_4;
$L__BB0_1:
	shr.u32 	%r6, %r17, 1;
	setp.ge.u32 	%p2, %r1, %r6;
	@%p2 bra 	$L__BB0_3;
	shl.b32 	%r11, %r6, 2;
	add.s32 	%r12, %r4, %r11;
	ld.shared.u32 	%r13, [%r12];
	ld.shared.u32 	%r14, [%r4];
	add.s32 	%r15, %r14, %r13;
	st.shared.u32 	[%r4], %r15;
$L__BB0_3:
	bar.sync 	0;
	setp.gt.u32 	%p3, %r17, 3;
	mov.u32 	%r17, %r6;
	@%p3 bra 	$L__BB0_1;
$L__BB0_4:
	setp.ne.s32 	%p4, %r1, 0;
	@%p4 bra 	$L__BB0_6;
	ld.shared.u32 	%r16, [_ZZ3sumPiiE4temp];
	mul.wide.u32 	%rd5, %r2, 4;
	mov.u64 	%rd6, d_sums;
	add.s64 	%rd7, %rd6, %rd5;
	st.global.u32 	[%rd7], %r16;
$L__BB0_6:
	ret;

}


// ===== COMPILED SASS (sm_100) =====

	.target	sm_100

	.elftype	@"ET_EXEC"


//--------------------- .note.nv.tkinfo           --------------------------
	.section	.note.nv.tkinfo,"",@"SHT_NOTE"
	.sectionflags	@"SHF_NOTE_NV_TKINFO"
	.tkinfo
        /*0018*/ 	.word	0x00000002
        /*0030*/ 	.string	""
        /*0030*/ 	.string	"ptxas"
        /*0030*/ 	.string	"Cuda compilation tools, release 13.0, V13.0.88"
        /*0030*/ 	.string	"Build cuda_13.0.r13.0/compiler.36424714_0"
        /*0030*/ 	.string	"-arch sm_100 -m 64 "



//--------------------- .note.nv.cuinfo           --------------------------
	.section	.note.nv.cuinfo,"",@"SHT_NOTE"
	.sectionflags	@"SHF_NOTE_NV_CUINFO"
        /*0018*/ 	.short	0x0002
        /*001a*/ 	.short	0x0064
        /*001c*/ 	.short	0x0082
	.zero		2


//--------------------- .nv.info                  --------------------------
	.section	.nv.info,"",@"SHT_CUDA_INFO"
	.align	4


	//----- nvinfo : EIATTR_REGCOUNT
	.align		4
        /*0000*/ 	.byte	0x04, 0x2f
        /*0002*/ 	.short	(.L_2 - .L_1)
	.align		4
.L_1:
        /*0004*/ 	.word	index@(_Z3sumPii)
        /*0008*/ 	.word	0x0000000b


	//----- nvinfo : EIATTR_FRAME_SIZE
	.align		4
.L_2:
        /*000c*/ 	.byte	0x04, 0x11
        /*000e*/ 	.short	(.L_4 - .L_3)
	.align		4
.L_3:
        /*0010*/ 	.word	index@(_Z3sumPii)
        /*0014*/ 	.word	0x00000000


	//----- nvinfo : EIATTR_MIN_STACK_SIZE
	.align		4
.L_4:
        /*0018*/ 	.byte	0x04, 0x12
        /*001a*/ 	.short	(.L_6 - .L_5)
	.align		4
.L_5:
        /*001c*/ 	.word	index@(_Z3sumPii)
        /*0020*/ 	.word	0x00000000
.L_6:


//--------------------- .nv.compat                --------------------------
	.section	.nv.compat,"",@"SHT_CUDA_COMPAT_INFO"
	.align	4
        /*0000*/ 	.byte	0x02, 0x09, 0x00, 0x00, 0x02, 0x02, 0x01, 0x00, 0x02, 0x05, 0x05, 0x00, 0x03, 0x07, 0x01, 0x01
        /*0010*/ 	.byte	0x02, 0x03, 0x00, 0x00, 0x02, 0x06, 0x01, 0x00, 0x04, 0x0b, 0x08, 0x00, 0x09, 0x00, 0x00, 0x00
        /*0020*/ 	.byte	0x00, 0x00, 0x00, 0x00


//--------------------- .nv.info._Z3sumPii        --------------------------
	.section	.nv.info._Z3sumPii,"",@"SHT_CUDA_INFO"
	.sectionflags	@""
	.align	4


	//----- nvinfo : EIATTR_CUDA_API_VERSION
	.align		4
        /*0000*/ 	.byte	0x04, 0x37
        /*0002*/ 	.short	(.L_8 - .L_7)
.L_7:
        /*0004*/ 	.word	0x00000082


	//----- nvinfo : EIATTR_KPARAM_INFO
	.align		4
.L_8:
        /*0008*/ 	.byte	0x04, 0x17
        /*000a*/ 	.short	(.L_10 - .L_9)
.L_9:
        /*000c*/ 	.word	0x00000000
        /*0010*/ 	.short	0x0001
        /*0012*/ 	.short	0x0008
        /*0014*/ 	.byte	0x00, 0xf0, 0x11, 0x00


	//----- nvinfo : EIATTR_KPARAM_INFO
	.align		4
.L_10:
        /*0018*/ 	.byte	0x04, 0x17
        /*001a*/ 	.short	(.L_12 - .L_11)
.L_11:
        /*001c*/ 	.word	0x00000000
        /*0020*/ 	.short	0x0000
        /*0022*/ 	.short	0x0000
        /*0024*/ 	.byte	0x00, 0xf5, 0x21, 0x00


	//----- nvinfo : EIATTR_SPARSE_MMA_MASK
	.align		4
.L_12:
        /*0028*/ 	.byte	0x03, 0x50
        /*002a*/ 	.short	0x0000


	//----- nvinfo : EIATTR_MAXREG_COUNT
	.align		4
        /*002c*/ 	.byte	0x03, 0x1b
        /*002e*/ 	.short	0x00ff


	//----- nvinfo : EIATTR_NUM_BARRIERS
	.align		4
        /*0030*/ 	.byte	0x02, 0x4c
        /*0032*/ 	.byte	0x01
	.zero		1


	//----- nvinfo : EIATTR_MERCURY_ISA_VERSION
	.align		4
        /*0034*/ 	.byte	0x03, 0x5f
        /*0036*/ 	.short	0x0101


	//----- nvinfo : EIATTR_VRC_CTA_INIT_COUNT
	.align		4
        /*0038*/ 	.byte	0x02, 0x4a
	.zero		1
	.zero		1


	//----- nvinfo : EIATTR_EXIT_INSTR_OFFSETS
	.align		4
        /*003c*/ 	.byte	0x04, 0x1c
        /*003e*/ 	.short	(.L_14 - .L_13)


	//   ....[0]....
.L_13:
        /*0040*/ 	.word	0x000001e0


	//   ....[1]....
        /*0044*/ 	.word	0x00000260


	//----- nvinfo : EIATTR_CBANK_PARAM_SIZE
	.align		4
.L_14:
        /*0048*/ 	.byte	0x03, 0x19
        /*004a*/ 	.short	0x000c


	//----- nvinfo : EIATTR_PARAM_CBANK
	.align		4
        /*004c*/ 	.byte	0x04, 0x0a
        /*004e*/ 	.short	(.L_16 - .L_15)
	.align		4
.L_15:
        /*0050*/ 	.word	index@(.nv.constant0._Z3sumPii)
        /*0054*/ 	.short	0x0380
        /*0056*/ 	.short	0x000c


	//----- nvinfo : EIATTR_SW_WAR
	.align		4
.L_16:
        /*0058*/ 	.byte	0x04, 0x36
        /*005a*/ 	.short	(.L_18 - .L_17)
.L_17:
        /*005c*/ 	.word	0x00000008
.L_18:


//--------------------- .nv.callgraph             --------------------------
	.section	.nv.callgraph,"",@"SHT_CUDA_CALLGRAPH"
	.align	4
	.sectionentsize	8
	.align		4
        /*0000*/ 	.word	0x00000000
	.align		4
        /*0004*/ 	.word	0xffffffff
	.align		4
        /*0008*/ 	.word	0x00000000
	.align		4
        /*000c*/ 	.word	0xfffffffe
	.align		4
        /*0010*/ 	.word	0x00000000
	.align		4
        /*0014*/ 	.word	0xfffffffd
	.align		4
        /*0018*/ 	.word	0x00000000
	.align		4
        /*001c*/ 	.word	0xfffffffc


//--------------------- .nv.constant4             --------------------------
	.section	.nv.constant4,"a",@progbits
	.align	8
	.align		8
.nv.constant4:
        /*0000*/ 	.dword	d_sums


//--------------------- .text._Z3sumPii           --------------------------
	.section	.text._Z3sumPii,"ax",@progbits
	.align	128
        .global         _Z3sumPii
        .type           _Z3sumPii,@function
        .size           _Z3sumPii,(.L_x_3 - _Z3sumPii)
        .other          _Z3sumPii,@"STO_CUDA_ENTRY STV_DEFAULT"
_Z3sumPii:
.text._Z3sumPii:
[----:B------:R-:W-:Y:S01]  /*0000*/  LDC R1, c[0x0][0x37c] ;  /* 0x0000df00ff017b82 */ /* 0x000fe20000000800 */
[----:B------:R-:W0:Y:S07]  /*0010*/  S2R R6, SR_TID.X ;  /* 0x0000000000067919 */ /* 0x000e2e0000002100 */
[----:B------:R-:W1:Y:S01]  /*0020*/  LDC.64 R2, c[0x0][0x380] ;  /* 0x0000e000ff027b82 */ /* 0x000e620000000a00 */
[----:B------:R-:W0:Y:S01]  /*0030*/  LDCU UR8, c[0x0][0x360] ;  /* 0x00006c00ff0877ac */ /* 0x000e220008000800 */
[----:B------:R-:W0:Y:S01]  /*0040*/  S2R R7, SR_CTAID.X ;  /* 0x0000000000077919 */ /* 0x000e220000002500 */
[----:B------:R-:W2:Y:S01]  /*0050*/  LDCU.64 UR6, c[0x0][0x358] ;  /* 0x00006b00ff0677ac */ /* 0x000ea20008000a00 */
[----:B0-----:R-:W-:-:S04]  /*0060*/  IMAD R5, R7, UR8, R6 ;  /* 0x0000000807057c24 */ /* 0x001fc8000f8e0206 */
[----:B-1----:R-:W-:-:S06]  /*0070*/  IMAD.WIDE R2, R5, 0x4, R2 ;  /* 0x0000000405027825 */ /* 0x002fcc00078e0202 */
[----:B--2---:R-:W2:Y:S01]  /*0080*/  LDG.E R2, desc[UR6][R2.64] ;  /* 0x0000000602027981 */ /* 0x004ea2000c1e1900 */
[----:B------:R-:W0:Y:S01]  /*0090*/  S2UR UR5, SR_CgaCtaId ;  /* 0x00000000000579c3 */ /* 0x000e220000008800 */
[----:B------:R-:W-:Y:S01]  /*00a0*/  UMOV UR4, 0x400 ;  /* 0x0000040000047882 */ /* 0x000fe20000000000 */
[----:B------:R-:W-:Y:S01]  /*00b0*/  UISETP.GE.U32.AND UP0, UPT, UR8, 0x2, UPT ;  /* 0x000000020800788c */ /* 0x000fe2000bf06070 */
[----:B------:R-:W-:Y:S01]  /*00c0*/  ISETP.NE.AND P0, PT, R6, RZ, PT ;  /* 0x000000ff0600720c */ /* 0x000fe20003f05270 */
[----:B0-----:R-:W-:-:S06]  /*00d0*/  ULEA UR4, UR5, UR4, 0x18 ;  /* 0x0000000405047291 */ /* 0x001fcc000f8ec0ff */
[----:B------:R-:W-:-:S05]  /*00e0*/  LEA R5, R6, UR4, 0x2 ;  /* 0x0000000406057c11 */ /* 0x000fca000f8e10ff */
[----:B--2---:R0:W-:Y:S01]  /*00f0*/  STS [R5], R2 ;  /* 0x0000000205007388 */ /* 0x0041e20000000800 */
[----:B------:R-:W-:Y:S06]  /*0100*/  BAR.SYNC.DEFER_BLOCKING 0x0 ;  /* 0x0000000000007b1d */ /* 0x000fec0000010000 */
[----:B------:R-:W-:Y:S05]  /*0110*/  BRA.U !UP0, `(.L_x_0) ;  /* 0x0000000108307547 */ /* 0x000fea000b800000 */
[----:B------:R-:W-:-:S07]  /*0120*/  IMAD.U32 R0, RZ, RZ, UR8 ;  /* 0x00000008ff007e24 */ /* 0x000fce000f8e00ff */
.L_x_1:
[----:B------:R-:W-:-:S04]  /*0130*/  SHF.R.U32.HI R8, RZ, 0x1, R0 ;  /* 0x00000001ff087819 */ /* 0x000fc80000011600 */
[----:B------:R-:W-:-:S13]  /*0140*/  ISETP.GE.U32.AND P1, PT, R6, R8, PT ;  /* 0x000000080600720c */ /* 0x000fda0003f26070 */
[----:B0-----:R-:W-:Y:S01]  /*0150*/  @!P1 IMAD R2, R8, 0x4, R5 ;  /* 0x0000000408029824 */ /* 0x001fe200078e0205 */
[----:B------:R-:W-:Y:S05]  /*0160*/  @!P1 LDS R3, [R5] ;  /* 0x0000000005039984 */ /* 0x000fea0000000800 */
[----:B------:R-:W0:Y:S02]  /*0170*/  @!P1 LDS R2, [R2] ;  /* 0x0000000002029984 */ /* 0x000e240000000800 */
[----:B0-----:R-:W-:-:S05]  /*0180*/  @!P1 IADD3 R4, PT, PT, R2, R3, RZ ;  /* 0x0000000302049210 */ /* 0x001fca0007ffe0ff */
[----:B------:R1:W-:Y:S01]  /*0190*/  @!P1 STS [R5], R4 ;  /* 0x0000000405009388 */ /* 0x0003e20000000800 */
[----:B------:R-:W-:Y:S01]  /*01a0*/  BAR.SYNC.DEFER_BLOCKING 0x0 ;  /* 0x0000000000007b1d */ /* 0x000fe20000010000 */
[----:B------:R-:W-:Y:S01]  /*01b0*/  ISETP.GT.U32.AND P1, PT, R0, 0x3, PT ;  /* 0x000000030000780c */ /* 0x000fe20003f24070 */
[----:B------:R-:W-:-:S12]  /*01c0*/  IMAD.MOV.U32 R0, RZ, RZ, R8 ;  /* 0x000000ffff007224 */ /* 0x000fd800078e0008 */
[----:B-1----:R-:W-:Y:S05]  /*01d0*/  @P1 BRA `(.L_x_1) ;  /* 0xfffffffc00d41947 */ /* 0x002fea000383ffff */
.L_x_0:
[----:B------:R-:W-:Y:S05]  /*01e0*/  @P0 EXIT ;  /* 0x000000000000094d */ /* 0x000fea0003800000 */
[----:B------:R-:W1:Y:S01]  /*01f0*/  S2UR UR5, SR_CgaCtaId ;  /* 0x00000000000579c3 */ /* 0x000e620000008800 */
[----:B------:R-:W-:-:S07]  /*0200*/  UMOV UR4, 0x400 ;  /* 0x0000040000047882 */ /* 0x000fce0000000000 */
[----:B0-----:R-:W0:Y:S01]  /*0210*/  LDC.64 R2, c[0x4][RZ] ;  /* 0x01000000ff027b82 */ /* 0x001e220000000a00 */
[----:B-1----:R-:W-:Y:S01]  /*0220*/  ULEA UR4, UR5, UR4, 0x18 ;  /* 0x0000000405047291 */ /* 0x002fe2000f8ec0ff */
[----:B0-----:R-:W-:-:S08]  /*0230*/  IMAD.WIDE.U32 R2, R7, 0x4, R2 ;  /* 0x0000000407027825 */ /* 0x001fd000078e0002 */
[----:B------:R-:W0:Y:S04]  /*0240*/  LDS R5, [UR4] ;  /* 0x00000004ff057984 */ /* 0x000e280008000800 */
[----:B0-----:R-:W-:Y:S01]  /*0250*/  STG.E desc[UR6][R2.64], R5 ;  /* 0x0000000502007986 */ /* 0x001fe2000c101906 */
[----:B------:R-:W-:Y:S05]  /*0260*/  EXIT ;  /* 0x000000000000794d */ /* 0x000fea0003800000 */
.L_x_2:
[----:B------:R-:W-:-:S00]  /*0270*/  BRA `(.L_x_2) ;  /* 0xfffffffc00fc7947 */ /* 0x000fc0000383ffff */
[----:B------:R-:W-:-:S00]  /*0280*/  NOP ;  /* 0x0000000000007918 */ /* 0x000fc00000000000 */
[----:B------:R-:W-:-:S00]  /*0290*/  NOP ;  /* 0x0000000000007918 */ /* 0x000fc00000000000 */
[----:B------:R-:W-:-:S00]  /*02a0*/  NOP ;  /* 0x0000000000007918 */ /* 0x000fc00000000000 */
[----:B------:R-:W-:-:S00]  /*02b0*/  NOP ;  /* 0x0000000000007918 */ /* 0x000fc00000000000 */
[----:B------:R-:W-:-:S00]  /*02c0*/  NOP ;  /* 0x0000000000007918 */ /* 0x000fc00000000000 */
[----:B------:R-:W-:-:S00]  /*02d0*/  NOP ;  /* 0x0000000000007918 */ /* 0x000fc00000000000 */
[----:B------:R-:W-:-:S00]  /*02e0*/  NOP ;  /* 0x0000000000007918 */ /* 0x000fc00000000000 */
[----:B------:R-:W-:-:S00]  /*02f0*/  NOP ;  /* 0x0000000000007918 */ /* 0x000fc00000000000 */
.L_x_3:


//--------------------- .nv.shared._Z3sumPii      --------------------------
	.section	.nv.shared._Z3sumPii,"aw",@nobits
	.sectionflags	@""
	.align	4
.nv.shared._Z3sumPii:
	.zero		5120


//--------------------- .nv.shared.reserved.0     --------------------------
	.section	.nv.shared.reserved.0,"aw",@nobits
	.weak		__nv_reservedSMEM_offset_0_alias
	.size		__nv_reservedSMEM_offset_0_alias, 0, 64
	.other		__nv_reservedSMEM_offset_0_alias,@"STO_CUDA_RESERVED_SHARED STV_DEFAULT"
__nv_reservedSMEM_offset_0_alias:
	.zero		0
	.zero		64


//--------------------- .nv.global                --------------------------
	.section	.nv.global,"aw",@nobits
	.align	4
.nv.global:
	.type		d_sums,@object
	.size		d_sums,(.L_0 - d_sums)
d_sums:
	.zero		4096
.L_0:


//--------------------- .nv.constant0._Z3sumPii   --------------------------
	.section	.nv.constant0._Z3sumPii,"a",@progbits
	.sectionflags	@""
	.align	4
.nv.constant0._Z3sumPii:
	.zero		908


//--------------------- SYMBOLS --------------------------

	.type		.nv.reservedSmem.offset0,@object
	.size		.nv.reservedSmem.offset0,0x4
	.type		.nv.reservedSmem.cap,@object
	.size		.nv.reservedSmem.cap,0x4
